	.headerflags	@"EF_CUDA_TEXMODE_UNIFIED EF_CUDA_64BIT_ADDRESS EF_CUDA_ACCELERATORS EF_CUDA_SM90 EF_CUDA_VIRTUAL_SM(EF_CUDA_SM90)"
	.elftype	@"ET_EXEC"


//--------------------- .nv.info                  --------------------------
	.section	.nv.info,"",@"SHT_CUDA_INFO"
	.align	4


	//----- nvinfo : EIATTR_REGCOUNT
	.align		4
        /*0000*/ 	.byte	0x04, 0x2f
        /*0002*/ 	.short	(.L_1 - .L_0)
	.align		4
.L_0:
        /*0004*/ 	.word	index@(triton_poi_fused_convolution_15)
        /*0008*/ 	.word	0x0000000c


	//----- nvinfo : EIATTR_MIN_STACK_SIZE
	.align		4
.L_1:
        /*000c*/ 	.byte	0x04, 0x12
        /*000e*/ 	.short	(.L_3 - .L_2)
	.align		4
.L_2:
        /*0010*/ 	.word	index@(triton_poi_fused_convolution_15)
        /*0014*/ 	.word	0x00000000


	//----- nvinfo : EIATTR_FRAME_SIZE
	.align		4
.L_3:
        /*0018*/ 	.byte	0x04, 0x11
        /*001a*/ 	.short	(.L_5 - .L_4)
	.align		4
.L_4:
        /*001c*/ 	.word	index@(triton_poi_fused_convolution_15)
        /*0020*/ 	.word	0x00000000


	//----- nvinfo : EIATTR_MIN_STACK_SIZE
	.align		4
.L_5:
        /*0024*/ 	.byte	0x04, 0x12
        /*0026*/ 	.short	(.L_7 - .L_6)
	.align		4
.L_6:
        /*0028*/ 	.word	index@(triton_poi_fused_convolution_15)
        /*002c*/ 	.word	0x00000000
.L_7:


//--------------------- .nv.info.triton_poi_fused_convolution_15 --------------------------
	.section	.nv.info.triton_poi_fused_convolution_15,"",@"SHT_CUDA_INFO"
	.sectionflags	@""
	.align	4


	//----- nvinfo : EIATTR_CUDA_API_VERSION
	.align		4
        /*0000*/ 	.byte	0x04, 0x37
        /*0002*/ 	.short	(.L_9 - .L_8)
.L_8:
        /*0004*/ 	.word	0x0000007c


	//----- nvinfo : EIATTR_KPARAM_INFO
	.align		4
.L_9:
        /*0008*/ 	.byte	0x04, 0x17
        /*000a*/ 	.short	(.L_11 - .L_10)
.L_10:
        /*000c*/ 	.word	0x00000000
        /*0010*/ 	.short	0x0002
        /*0012*/ 	.short	0x0010
        /*0014*/ 	.byte	0x00, 0xf0, 0x11, 0x00


	//----- nvinfo : EIATTR_KPARAM_INFO
	.align		4
.L_11:
        /*0018*/ 	.byte	0x04, 0x17
        /*001a*/ 	.short	(.L_13 - .L_12)
.L_12:
        /*001c*/ 	.word	0x00000000
        /*0020*/ 	.short	0x0001
        /*0022*/ 	.short	0x0008
        /*0024*/ 	.byte	0x00, 0xf4, 0x21, 0x00


	//----- nvinfo : EIATTR_KPARAM_INFO
	.align		4
.L_13:
        /*0028*/ 	.byte	0x04, 0x17
        /*002a*/ 	.short	(.L_15 - .L_14)
.L_14:
        /*002c*/ 	.word	0x00000000
        /*0030*/ 	.short	0x0000
        /*0032*/ 	.short	0x0000
        /*0034*/ 	.byte	0x00, 0xf4, 0x21, 0x00


	//----- nvinfo : EIATTR_SPARSE_MMA_MASK
	.align		4
.L_15:
        /*0038*/ 	.byte	0x03, 0x50
        /*003a*/ 	.short	0x0000


	//----- nvinfo : EIATTR_MAXREG_COUNT
	.align		4
        /*003c*/ 	.byte	0x03, 0x1b
        /*003e*/ 	.short	0x00ff


	//----- nvinfo : EIATTR_EXIT_INSTR_OFFSETS
	.align		4
        /*0040*/ 	.byte	0x04, 0x1c
        /*0042*/ 	.short	(.L_17 - .L_16)


	//   ....[0]....
.L_16:
        /*0044*/ 	.word	0x00000170


	//   ....[1]....
        /*0048*/ 	.word	0x00000190


	//----- nvinfo : EIATTR_REQNTID
	.align		4
.L_17:
        /*004c*/ 	.byte	0x04, 0x10
        /*004e*/ 	.short	(.L_19 - .L_18)
.L_18:
        /*0050*/ 	.word	0x00000080
        /*0054*/ 	.word	0x00000001
        /*0058*/ 	.word	0x00000001


	//----- nvinfo : EIATTR_CBANK_PARAM_SIZE
	.align		4
.L_19:
        /*005c*/ 	.byte	0x03, 0x19
        /*005e*/ 	.short	0x0014


	//----- nvinfo : EIATTR_PARAM_CBANK
	.align		4
        /*0060*/ 	.byte	0x04, 0x0a
        /*0062*/ 	.short	(.L_21 - .L_20)
	.align		4
.L_20:
        /*0064*/ 	.word	index@(.nv.constant0.triton_poi_fused_convolution_15)
        /*0068*/ 	.short	0x0210
        /*006a*/ 	.short	0x0014


	//----- nvinfo : EIATTR_SW_WAR
	.align		4
.L_21:
        /*006c*/ 	.byte	0x04, 0x36
        /*006e*/ 	.short	(.L_23 - .L_22)
.L_22:
        /*0070*/ 	.word	0x00000008
.L_23:


//--------------------- .nv.callgraph             --------------------------
	.section	.nv.callgraph,"",@"SHT_CUDA_CALLGRAPH"
	.align	4
	.sectionentsize	8
	.align		4
        /*0000*/ 	.word	0x00000000
	.align		4
        /*0004*/ 	.word	0xffffffff
	.align		4
        /*0008*/ 	.word	0x00000000
	.align		4
        /*000c*/ 	.word	0xfffffffe
	.align		4
        /*0010*/ 	.word	0x00000000
	.align		4
        /*0014*/ 	.word	0xfffffffd
	.align		4
        /*0018*/ 	.word	0x00000000
	.align		4
        /*001c*/ 	.word	0xfffffffc


//--------------------- .text.triton_poi_fused_convolution_15 --------------------------
	.section	.text.triton_poi_fused_convolution_15,"ax",@progbits
	.align	128
        .global         triton_poi_fused_convolution_15
        .type           triton_poi_fused_convolution_15,@function
        .size           triton_poi_fused_convolution_15,(.L_x_1 - triton_poi_fused_convolution_15)
        .other          triton_poi_fused_convolution_15,@"STO_CUDA_ENTRY STV_DEFAULT"
triton_poi_fused_convolution_15:
.text.triton_poi_fused_convolution_15:
[----:B------:R-:W0:Y:S02]  /*0000*/  LDC R1, c[0x0][0x28] ;  /* 0x00000a00ff017b82 */ /* 0x000e240000000800 */
[----:B------:R-:W1:Y:S01]  /*0010*/  S2R R0, SR_TID.X ;  /* 0x0000000000007919 */ /* 0x000e620000002100 */
[----:B------:R-:W-:Y:S01]  /*0020*/  HFMA2.MMA R6, -RZ, RZ, 0, 0 ;  /* 0x00000000ff067435 */ /* 0x000fe200000001ff */
[----:B------:R-:W2:Y:S01]  /*0030*/  LDC.64 R4, c[0x0][0x218] ;  /* 0x00008600ff047b82 */ /* 0x000ea20000000a00 */
[----:B------:R-:W-:Y:S01]  /*0040*/  ULDC.64 UR4, c[0x0][0x208] ;  /* 0x0000820000047ab9 */ /* 0x000fe20000000a00 */
[----:B------:R-:W3:Y:S06]  /*0050*/  S2R R7, SR_CTAID.X ;  /* 0x0000000000077919 */ /* 0x000eec0000002500 */
[----:B------:R-:W4:Y:S01]  /*0060*/  LDC.64 R2, c[0x0][0x210] ;  /* 0x00008400ff027b82 */ /* 0x000f220000000a00 */
[----:B-1----:R-:W-:-:S04]  /*0070*/  SHF.L.U32 R0, R0, 0x1, RZ ;  /* 0x0000000100007819 */ /* 0x002fc800000006ff */
[----:B------:R-:W-:-:S04]  /*0080*/  LOP3.LUT R0, R0, 0xfe, RZ, 0xc0, !PT ;  /* 0x000000fe00007812 */ /* 0x000fc800078ec0ff */
[----:B---3--:R-:W-:-:S04]  /*0090*/  LEA R7, R7, R0, 0x8 ;  /* 0x0000000007077211 */ /* 0x008fc800078e40ff */
[C---:B------:R-:W-:Y:S01]  /*00a0*/  ISETP.GE.AND P0, PT, R7.reuse, 0x390, PT ;  /* 0x000003900700780c */ /* 0x040fe20003f06270 */
[----:B------:R-:W-:-:S04]  /*00b0*/  IMAD.HI R0, R7, -0x7047dc11, R6 ;  /* 0x8fb823ef07007827 */ /* 0x000fc800078e0206 */
[----:B----4-:R-:W-:Y:S01]  /*00c0*/  IMAD.WIDE R2, R7, 0x4, R2 ;  /* 0x0000000407027825 */ /* 0x010fe200078e0202 */
[----:B------:R-:W-:-:S04]  /*00d0*/  SHF.R.U32.HI R9, RZ, 0x1f, R0 ;  /* 0x0000001fff097819 */ /* 0x000fc80000011600 */
[----:B------:R-:W-:-:S05]  /*00e0*/  LEA.HI.SX32 R9, R0, R9, 0x19 ;  /* 0x0000000900097211 */ /* 0x000fca00078fcaff */
[----:B------:R-:W-:Y:S01]  /*00f0*/  IMAD R9, R9, -0xe4, R7 ;  /* 0xffffff1c09097824 */ /* 0x000fe200078e0207 */
[----:B------:R-:W-:-:S03]  /*0100*/  MOV R7, RZ ;  /* 0x000000ff00077202 */ /* 0x000fc60000000f00 */
[----:B--2---:R-:W-:Y:S01]  /*0110*/  IMAD.WIDE R4, R9, 0x4, R4 ;  /* 0x0000000409047825 */ /* 0x004fe200078e0204 */
[----:B------:R-:W-:Y:S02]  /*0120*/  CS2R R8, SRZ ;  /* 0x0000000000087805 */ /* 0x000fe4000001ff00 */
[----:B------:R-:W2:Y:S04]  /*0130*/  @!P0 LDG.E.64 R6, desc[UR4][R2.64] ;  /* 0x0000000402068981 */ /* 0x000ea8000c1e1b00 */
[----:B------:R-:W2:Y:S02]  /*0140*/  @!P0 LDG.E.EL.64 R8, desc[UR4][R4.64] ;  /* 0x0000000404088981 */ /* 0x000ea4000c2e1b00 */
[----:B--2---:R-:W-:Y:S01]  /*0150*/  FADD R6, R8, R6 ;  /* 0x0000000608067221 */ /* 0x004fe20000000000 */
[----:B------:R-:W-:Y:S01]  /*0160*/  FADD R7, R9, R7 ;  /* 0x0000000709077221 */ /* 0x000fe20000000000 */
[----:B------:R-:W-:Y:S06]  /*0170*/  @P0 EXIT ;  /* 0x000000000000094d */ /* 0x000fec0003800000 */
[----:B------:R-:W-:Y:S01]  /*0180*/  STG.E.64 desc[UR4][R2.64], R6 ;  /* 0x0000000602007986 */ /* 0x000fe2000c101b04 */
[----:B------:R-:W-:Y:S05]  /*0190*/  EXIT ;  /* 0x000000000000794d */ /* 0x000fea0003800000 */
.L_x_0:
[----:B------:R-:W-:-:S00]  /*01a0*/  BRA `(.L_x_0) ;  /* 0xfffffffc00fc7947 */ /* 0x000fc0000383ffff */
[----:B------:R-:W-:-:S00]  /*01b0*/  NOP ;  /* 0x0000000000007918 */ /* 0x000fc00000000000 */
        /* <DEDUP_REMOVED lines=12> */
.L_x_1:


//--------------------- .nv.constant0.triton_poi_fused_convolution_15 --------------------------
	.section	.nv.constant0.triton_poi_fused_convolution_15,"a",@progbits
	.sectionflags	@""
	.align	4
.nv.constant0.triton_poi_fused_convolution_15:
	.zero		548
